//
// Generated by NVIDIA NVVM Compiler
//
// Compiler Build ID: CL-36424714
// Cuda compilation tools, release 13.0, V13.0.88
// Based on NVVM 20.0.0
//

.version 9.0
.target sm_100
.address_size 64

	// .globl	_Z12matMulKernelPfS_S_ii
// _ZZ12matMulKernelPfS_S_iiE2As has been demoted
// _ZZ12matMulKernelPfS_S_iiE2Bs has been demoted

.visible .entry _Z12matMulKernelPfS_S_ii(
	.param .u64 .ptr .align 1 _Z12matMulKernelPfS_S_ii_param_0,
	.param .u64 .ptr .align 1 _Z12matMulKernelPfS_S_ii_param_1,
	.param .u64 .ptr .align 1 _Z12matMulKernelPfS_S_ii_param_2,
	.param .u32 _Z12matMulKernelPfS_S_ii_param_3,
	.param .u32 _Z12matMulKernelPfS_S_ii_param_4
)
{
	.reg .pred 	%p<8>;
	.reg .b32 	%r<71>;
	.reg .b32 	%f<368>;
	.reg .b64 	%rd<32>;
	// demoted variable
	.shared .align 4 .b8 _ZZ12matMulKernelPfS_S_iiE2As[1024];
	// demoted variable
	.shared .align 4 .b8 _ZZ12matMulKernelPfS_S_iiE2Bs[1024];
	ld.param.u32 	%r23, [_Z12matMulKernelPfS_S_ii_param_3];
	ld.param.u32 	%r24, [_Z12matMulKernelPfS_S_ii_param_4];
	mov.u32 	%r1, %tid.x;
	mov.u32 	%r2, %tid.y;
	mov.u32 	%r25, %ctaid.y;
	shl.b32 	%r26, %r25, 4;
	add.s32 	%r3, %r26, %r2;
	mov.u32 	%r27, %ctaid.x;
	shl.b32 	%r28, %r27, 4;
	add.s32 	%r4, %r28, %r1;
	shr.s32 	%r29, %r24, 31;
	shr.u32 	%r30, %r29, 28;
	add.s32 	%r31, %r24, %r30;
	shr.s32 	%r5, %r31, 4;
	setp.lt.s32 	%p1, %r24, 16;
	mov.f32 	%f367, 0f00000000;
	@%p1 bra 	$L__BB0_9;
	mad.lo.s32 	%r6, %r24, %r3, %r1;
	shl.b32 	%r33, %r2, 6;
	mov.u32 	%r34, _ZZ12matMulKernelPfS_S_iiE2As;
	add.s32 	%r7, %r34, %r33;
	mad.lo.s32 	%r8, %r23, %r4, %r2;
	shl.b32 	%r35, %r1, 6;
	mov.u32 	%r36, _ZZ12matMulKernelPfS_S_iiE2Bs;
	add.s32 	%r37, %r36, %r35;
	shl.b32 	%r38, %r2, 2;
	add.s32 	%r9, %r37, %r38;
	mad.lo.s32 	%r10, %r1, -60, %r37;
	add.s32 	%r39, %r5, -1;
	setp.lt.u32 	%p2, %r39, 3;
	mov.f32 	%f367, 0f00000000;
	mov.b32 	%r70, 0;
	@%p2 bra 	$L__BB0_4;
	and.b32  	%r70, %r5, 134217724;
	neg.s32 	%r68, %r70;
	mov.f32 	%f367, 0f00000000;
	mov.u32 	%r66, %r6;
	mov.u32 	%r67, %r8;
$L__BB0_3:
	.pragma "nounroll";
	ld.param.u64 	%rd28, [_Z12matMulKernelPfS_S_ii_param_1];
	ld.param.u64 	%rd25, [_Z12matMulKernelPfS_S_ii_param_0];
	cvta.to.global.u64 	%rd4, %rd25;
	mul.wide.s32 	%rd5, %r66, 4;
	add.s64 	%rd6, %rd4, %rd5;
	ld.global.f32 	%f14, [%rd6];
	shl.b32 	%r42, %r1, 2;
	add.s32 	%r43, %r7, %r42;
	st.shared.f32 	[%r43], %f14;
	cvta.to.global.u64 	%rd7, %rd28;
	mul.wide.s32 	%rd8, %r67, 4;
	add.s64 	%rd9, %rd7, %rd8;
	ld.global.f32 	%f15, [%rd9];
	st.shared.f32 	[%r9], %f15;
	bar.sync 	0;
	ld.shared.f32 	%f16, [%r7];
	ld.shared.f32 	%f17, [%r10];
	fma.rn.f32 	%f18, %f16, %f17, %f367;
	ld.shared.f32 	%f19, [%r7+4];
	ld.shared.f32 	%f20, [%r10+64];
	fma.rn.f32 	%f21, %f19, %f20, %f18;
	ld.shared.f32 	%f22, [%r7+8];
	ld.shared.f32 	%f23, [%r10+128];
	fma.rn.f32 	%f24, %f22, %f23, %f21;
	ld.shared.f32 	%f25, [%r7+12];
	ld.shared.f32 	%f26, [%r10+192];
	fma.rn.f32 	%f27, %f25, %f26, %f24;
	ld.shared.f32 	%f28, [%r7+16];
	ld.shared.f32 	%f29, [%r10+256];
	fma.rn.f32 	%f30, %f28, %f29, %f27;
	ld.shared.f32 	%f31, [%r7+20];
	ld.shared.f32 	%f32, [%r10+320];
	fma.rn.f32 	%f33, %f31, %f32, %f30;
	ld.shared.f32 	%f34, [%r7+24];
	ld.shared.f32 	%f35, [%r10+384];
	fma.rn.f32 	%f36, %f34, %f35, %f33;
	ld.shared.f32 	%f37, [%r7+28];
	ld.shared.f32 	%f38, [%r10+448];
	fma.rn.f32 	%f39, %f37, %f38, %f36;
	ld.shared.f32 	%f40, [%r7+32];
	ld.shared.f32 	%f41, [%r10+512];
	fma.rn.f32 	%f42, %f40, %f41, %f39;
	ld.shared.f32 	%f43, [%r7+36];
	ld.shared.f32 	%f44, [%r10+576];
	fma.rn.f32 	%f45, %f43, %f44, %f42;
	ld.shared.f32 	%f46, [%r7+40];
	ld.shared.f32 	%f47, [%r10+640];
	fma.rn.f32 	%f48, %f46, %f47, %f45;
	ld.shared.f32 	%f49, [%r7+44];
	ld.shared.f32 	%f50, [%r10+704];
	fma.rn.f32 	%f51, %f49, %f50, %f48;
	ld.shared.f32 	%f52, [%r7+48];
	ld.shared.f32 	%f53, [%r10+768];
	fma.rn.f32 	%f54, %f52, %f53, %f51;
	ld.shared.f32 	%f55, [%r7+52];
	ld.shared.f32 	%f56, [%r10+832];
	fma.rn.f32 	%f57, %f55, %f56, %f54;
	ld.shared.f32 	%f58, [%r7+56];
	ld.shared.f32 	%f59, [%r10+896];
	fma.rn.f32 	%f60, %f58, %f59, %f57;
	ld.shared.f32 	%f61, [%r7+60];
	ld.shared.f32 	%f62, [%r10+960];
	fma.rn.f32 	%f63, %f61, %f62, %f60;
	bar.sync 	0;
	ld.global.f32 	%f64, [%rd6+64];
	st.shared.f32 	[%r43], %f64;
	ld.global.f32 	%f65, [%rd9+64];
	st.shared.f32 	[%r9], %f65;
	bar.sync 	0;
	ld.shared.f32 	%f66, [%r7];
	ld.shared.f32 	%f67, [%r10];
	fma.rn.f32 	%f68, %f66, %f67, %f63;
	ld.shared.f32 	%f69, [%r7+4];
	ld.shared.f32 	%f70, [%r10+64];
	fma.rn.f32 	%f71, %f69, %f70, %f68;
	ld.shared.f32 	%f72, [%r7+8];
	ld.shared.f32 	%f73, [%r10+128];
	fma.rn.f32 	%f74, %f72, %f73, %f71;
	ld.shared.f32 	%f75, [%r7+12];
	ld.shared.f32 	%f76, [%r10+192];
	fma.rn.f32 	%f77, %f75, %f76, %f74;
	ld.shared.f32 	%f78, [%r7+16];
	ld.shared.f32 	%f79, [%r10+256];
	fma.rn.f32 	%f80, %f78, %f79, %f77;
	ld.shared.f32 	%f81, [%r7+20];
	ld.shared.f32 	%f82, [%r10+320];
	fma.rn.f32 	%f83, %f81, %f82, %f80;
	ld.shared.f32 	%f84, [%r7+24];
	ld.shared.f32 	%f85, [%r10+384];
	fma.rn.f32 	%f86, %f84, %f85, %f83;
	ld.shared.f32 	%f87, [%r7+28];
	ld.shared.f32 	%f88, [%r10+448];
	fma.rn.f32 	%f89, %f87, %f88, %f86;
	ld.shared.f32 	%f90, [%r7+32];
	ld.shared.f32 	%f91, [%r10+512];
	fma.rn.f32 	%f92, %f90, %f91, %f89;
	ld.shared.f32 	%f93, [%r7+36];
	ld.shared.f32 	%f94, [%r10+576];
	fma.rn.f32 	%f95, %f93, %f94, %f92;
	ld.shared.f32 	%f96, [%r7+40];
	ld.shared.f32 	%f97, [%r10+640];
	fma.rn.f32 	%f98, %f96, %f97, %f95;
	ld.shared.f32 	%f99, [%r7+44];
	ld.shared.f32 	%f100, [%r10+704];
	fma.rn.f32 	%f101, %f99, %f100, %f98;
	ld.shared.f32 	%f102, [%r7+48];
	ld.shared.f32 	%f103, [%r10+768];
	fma.rn.f32 	%f104, %f102, %f103, %f101;
	ld.shared.f32 	%f105, [%r7+52];
	ld.shared.f32 	%f106, [%r10+832];
	fma.rn.f32 	%f107, %f105, %f106, %f104;
	ld.shared.f32 	%f108, [%r7+56];
	ld.shared.f32 	%f109, [%r10+896];
	fma.rn.f32 	%f110, %f108, %f109, %f107;
	ld.shared.f32 	%f111, [%r7+60];
	ld.shared.f32 	%f112, [%r10+960];
	fma.rn.f32 	%f113, %f111, %f112, %f110;
	bar.sync 	0;
	ld.global.f32 	%f114, [%rd6+128];
	st.shared.f32 	[%r43], %f114;
	ld.global.f32 	%f115, [%rd9+128];
	st.shared.f32 	[%r9], %f115;
	bar.sync 	0;
	ld.shared.f32 	%f116, [%r7];
	ld.shared.f32 	%f117, [%r10];
	fma.rn.f32 	%f118, %f116, %f117, %f113;
	ld.shared.f32 	%f119, [%r7+4];
	ld.shared.f32 	%f120, [%r10+64];
	fma.rn.f32 	%f121, %f119, %f120, %f118;
	ld.shared.f32 	%f122, [%r7+8];
	ld.shared.f32 	%f123, [%r10+128];
	fma.rn.f32 	%f124, %f122, %f123, %f121;
	ld.shared.f32 	%f125, [%r7+12];
	ld.shared.f32 	%f126, [%r10+192];
	fma.rn.f32 	%f127, %f125, %f126, %f124;
	ld.shared.f32 	%f128, [%r7+16];
	ld.shared.f32 	%f129, [%r10+256];
	fma.rn.f32 	%f130, %f128, %f129, %f127;
	ld.shared.f32 	%f131, [%r7+20];
	ld.shared.f32 	%f132, [%r10+320];
	fma.rn.f32 	%f133, %f131, %f132, %f130;
	ld.shared.f32 	%f134, [%r7+24];
	ld.shared.f32 	%f135, [%r10+384];
	fma.rn.f32 	%f136, %f134, %f135, %f133;
	ld.shared.f32 	%f137, [%r7+28];
	ld.shared.f32 	%f138, [%r10+448];
	fma.rn.f32 	%f139, %f137, %f138, %f136;
	ld.shared.f32 	%f140, [%r7+32];
	ld.shared.f32 	%f141, [%r10+512];
	fma.rn.f32 	%f142, %f140, %f141, %f139;
	ld.shared.f32 	%f143, [%r7+36];
	ld.shared.f32 	%f144, [%r10+576];
	fma.rn.f32 	%f145, %f143, %f144, %f142;
	ld.shared.f32 	%f146, [%r7+40];
	ld.shared.f32 	%f147, [%r10+640];
	fma.rn.f32 	%f148, %f146, %f147, %f145;
	ld.shared.f32 	%f149, [%r7+44];
	ld.shared.f32 	%f150, [%r10+704];
	fma.rn.f32 	%f151, %f149, %f150, %f148;
	ld.shared.f32 	%f152, [%r7+48];
	ld.shared.f32 	%f153, [%r10+768];
	fma.rn.f32 	%f154, %f152, %f153, %f151;
	ld.shared.f32 	%f155, [%r7+52];
	ld.shared.f32 	%f156, [%r10+832];
	fma.rn.f32 	%f157, %f155, %f156, %f154;
	ld.shared.f32 	%f158, [%r7+56];
	ld.shared.f32 	%f159, [%r10+896];
	fma.rn.f32 	%f160, %f158, %f159, %f157;
	ld.shared.f32 	%f161, [%r7+60];
	ld.shared.f32 	%f162, [%r10+960];
	fma.rn.f32 	%f163, %f161, %f162, %f160;
	bar.sync 	0;
	ld.global.f32 	%f164, [%rd6+192];
	st.shared.f32 	[%r43], %f164;
	ld.global.f32 	%f165, [%rd9+192];
	st.shared.f32 	[%r9], %f165;
	bar.sync 	0;
	ld.shared.f32 	%f166, [%r7];
	ld.shared.f32 	%f167, [%r10];
	fma.rn.f32 	%f168, %f166, %f167, %f163;
	ld.shared.f32 	%f169, [%r7+4];
	ld.shared.f32 	%f170, [%r10+64];
	fma.rn.f32 	%f171, %f169, %f170, %f168;
	ld.shared.f32 	%f172, [%r7+8];
	ld.shared.f32 	%f173, [%r10+128];
	fma.rn.f32 	%f174, %f172, %f173, %f171;
	ld.shared.f32 	%f175, [%r7+12];
	ld.shared.f32 	%f176, [%r10+192];
	fma.rn.f32 	%f177, %f175, %f176, %f174;
	ld.shared.f32 	%f178, [%r7+16];
	ld.shared.f32 	%f179, [%r10+256];
	fma.rn.f32 	%f180, %f178, %f179, %f177;
	ld.shared.f32 	%f181, [%r7+20];
	ld.shared.f32 	%f182, [%r10+320];
	fma.rn.f32 	%f183, %f181, %f182, %f180;
	ld.shared.f32 	%f184, [%r7+24];
	ld.shared.f32 	%f185, [%r10+384];
	fma.rn.f32 	%f186, %f184, %f185, %f183;
	ld.shared.f32 	%f187, [%r7+28];
	ld.shared.f32 	%f188, [%r10+448];
	fma.rn.f32 	%f189, %f187, %f188, %f186;
	ld.shared.f32 	%f190, [%r7+32];
	ld.shared.f32 	%f191, [%r10+512];
	fma.rn.f32 	%f192, %f190, %f191, %f189;
	ld.shared.f32 	%f193, [%r7+36];
	ld.shared.f32 	%f194, [%r10+576];
	fma.rn.f32 	%f195, %f193, %f194, %f192;
	ld.shared.f32 	%f196, [%r7+40];
	ld.shared.f32 	%f197, [%r10+640];
	fma.rn.f32 	%f198, %f196, %f197, %f195;
	ld.shared.f32 	%f199, [%r7+44];
	ld.shared.f32 	%f200, [%r10+704];
	fma.rn.f32 	%f201, %f199, %f200, %f198;
	ld.shared.f32 	%f202, [%r7+48];
	ld.shared.f32 	%f203, [%r10+768];
	fma.rn.f32 	%f204, %f202, %f203, %f201;
	ld.shared.f32 	%f205, [%r7+52];
	ld.shared.f32 	%f206, [%r10+832];
	fma.rn.f32 	%f207, %f205, %f206, %f204;
	ld.shared.f32 	%f208, [%r7+56];
	ld.shared.f32 	%f209, [%r10+896];
	fma.rn.f32 	%f210, %f208, %f209, %f207;
	ld.shared.f32 	%f211, [%r7+60];
	ld.shared.f32 	%f212, [%r10+960];
	fma.rn.f32 	%f367, %f211, %f212, %f210;
	bar.sync 	0;
	add.s32 	%r68, %r68, 4;
	add.s32 	%r67, %r67, 64;
	add.s32 	%r66, %r66, 64;
	setp.ne.s32 	%p3, %r68, 0;
	@%p3 bra 	$L__BB0_3;
$L__BB0_4:
	and.b32  	%r20, %r5, 3;
	setp.eq.s32 	%p4, %r20, 0;
	@%p4 bra 	$L__BB0_9;
	setp.eq.s32 	%p5, %r20, 1;
	@%p5 bra 	$L__BB0_7;
	ld.param.u64 	%rd29, [_Z12matMulKernelPfS_S_ii_param_1];
	ld.param.u64 	%rd26, [_Z12matMulKernelPfS_S_ii_param_0];
	shl.b32 	%r44, %r70, 4;
	add.s32 	%r45, %r6, %r44;
	cvta.to.global.u64 	%rd10, %rd26;
	mul.wide.s32 	%rd11, %r45, 4;
	add.s64 	%rd12, %rd10, %rd11;
	ld.global.f32 	%f214, [%rd12];
	shl.b32 	%r47, %r1, 2;
	add.s32 	%r48, %r7, %r47;
	st.shared.f32 	[%r48], %f214;
	add.s32 	%r49, %r8, %r44;
	cvta.to.global.u64 	%rd13, %rd29;
	mul.wide.s32 	%rd14, %r49, 4;
	add.s64 	%rd15, %rd13, %rd14;
	ld.global.f32 	%f215, [%rd15];
	st.shared.f32 	[%r9], %f215;
	bar.sync 	0;
	ld.shared.f32 	%f216, [%r7];
	ld.shared.f32 	%f217, [%r10];
	fma.rn.f32 	%f218, %f216, %f217, %f367;
	ld.shared.f32 	%f219, [%r7+4];
	ld.shared.f32 	%f220, [%r10+64];
	fma.rn.f32 	%f221, %f219, %f220, %f218;
	ld.shared.f32 	%f222, [%r7+8];
	ld.shared.f32 	%f223, [%r10+128];
	fma.rn.f32 	%f224, %f222, %f223, %f221;
	ld.shared.f32 	%f225, [%r7+12];
	ld.shared.f32 	%f226, [%r10+192];
	fma.rn.f32 	%f227, %f225, %f226, %f224;
	ld.shared.f32 	%f228, [%r7+16];
	ld.shared.f32 	%f229, [%r10+256];
	fma.rn.f32 	%f230, %f228, %f229, %f227;
	ld.shared.f32 	%f231, [%r7+20];
	ld.shared.f32 	%f232, [%r10+320];
	fma.rn.f32 	%f233, %f231, %f232, %f230;
	ld.shared.f32 	%f234, [%r7+24];
	ld.shared.f32 	%f235, [%r10+384];
	fma.rn.f32 	%f236, %f234, %f235, %f233;
	ld.shared.f32 	%f237, [%r7+28];
	ld.shared.f32 	%f238, [%r10+448];
	fma.rn.f32 	%f239, %f237, %f238, %f236;
	ld.shared.f32 	%f240, [%r7+32];
	ld.shared.f32 	%f241, [%r10+512];
	fma.rn.f32 	%f242, %f240, %f241, %f239;
	ld.shared.f32 	%f243, [%r7+36];
	ld.shared.f32 	%f244, [%r10+576];
	fma.rn.f32 	%f245, %f243, %f244, %f242;
	ld.shared.f32 	%f246, [%r7+40];
	ld.shared.f32 	%f247, [%r10+640];
	fma.rn.f32 	%f248, %f246, %f247, %f245;
	ld.shared.f32 	%f249, [%r7+44];
	ld.shared.f32 	%f250, [%r10+704];
	fma.rn.f32 	%f251, %f249, %f250, %f248;
	ld.shared.f32 	%f252, [%r7+48];
	ld.shared.f32 	%f253, [%r10+768];
	fma.rn.f32 	%f254, %f252, %f253, %f251;
	ld.shared.f32 	%f255, [%r7+52];
	ld.shared.f32 	%f256, [%r10+832];
	fma.rn.f32 	%f257, %f255, %f256, %f254;
	ld.shared.f32 	%f258, [%r7+56];
	ld.shared.f32 	%f259, [%r10+896];
	fma.rn.f32 	%f260, %f258, %f259, %f257;
	ld.shared.f32 	%f261, [%r7+60];
	ld.shared.f32 	%f262, [%r10+960];
	fma.rn.f32 	%f263, %f261, %f262, %f260;
	bar.sync 	0;
	ld.global.f32 	%f264, [%rd12+64];
	st.shared.f32 	[%r48], %f264;
	ld.global.f32 	%f265, [%rd15+64];
	st.shared.f32 	[%r9], %f265;
	bar.sync 	0;
	ld.shared.f32 	%f266, [%r7];
	ld.shared.f32 	%f267, [%r10];
	fma.rn.f32 	%f268, %f266, %f267, %f263;
	ld.shared.f32 	%f269, [%r7+4];
	ld.shared.f32 	%f270, [%r10+64];
	fma.rn.f32 	%f271, %f269, %f270, %f268;
	ld.shared.f32 	%f272, [%r7+8];
	ld.shared.f32 	%f273, [%r10+128];
	fma.rn.f32 	%f274, %f272, %f273, %f271;
	ld.shared.f32 	%f275, [%r7+12];
	ld.shared.f32 	%f276, [%r10+192];
	fma.rn.f32 	%f277, %f275, %f276, %f274;
	ld.shared.f32 	%f278, [%r7+16];
	ld.shared.f32 	%f279, [%r10+256];
	fma.rn.f32 	%f280, %f278, %f279, %f277;
	ld.shared.f32 	%f281, [%r7+20];
	ld.shared.f32 	%f282, [%r10+320];
	fma.rn.f32 	%f283, %f281, %f282, %f280;
	ld.shared.f32 	%f284, [%r7+24];
	ld.shared.f32 	%f285, [%r10+384];
	fma.rn.f32 	%f286, %f284, %f285, %f283;
	ld.shared.f32 	%f287, [%r7+28];
	ld.shared.f32 	%f288, [%r10+448];
	fma.rn.f32 	%f289, %f287, %f288, %f286;
	ld.shared.f32 	%f290, [%r7+32];
	ld.shared.f32 	%f291, [%r10+512];
	fma.rn.f32 	%f292, %f290, %f291, %f289;
	ld.shared.f32 	%f293, [%r7+36];
	ld.shared.f32 	%f294, [%r10+576];
	fma.rn.f32 	%f295, %f293, %f294, %f292;
	ld.shared.f32 	%f296, [%r7+40];
	ld.shared.f32 	%f297, [%r10+640];
	fma.rn.f32 	%f298, %f296, %f297, %f295;
	ld.shared.f32 	%f299, [%r7+44];
	ld.shared.f32 	%f300, [%r10+704];
	fma.rn.f32 	%f301, %f299, %f300, %f298;
	ld.shared.f32 	%f302, [%r7+48];
	ld.shared.f32 	%f303, [%r10+768];
	fma.rn.f32 	%f304, %f302, %f303, %f301;
	ld.shared.f32 	%f305, [%r7+52];
	ld.shared.f32 	%f306, [%r10+832];
	fma.rn.f32 	%f307, %f305, %f306, %f304;
	ld.shared.f32 	%f308, [%r7+56];
	ld.shared.f32 	%f309, [%r10+896];
	fma.rn.f32 	%f310, %f308, %f309, %f307;
	ld.shared.f32 	%f311, [%r7+60];
	ld.shared.f32 	%f312, [%r10+960];
	fma.rn.f32 	%f367, %f311, %f312, %f310;
	bar.sync 	0;
	add.s32 	%r70, %r70, 2;
$L__BB0_7:
	and.b32  	%r50, %r5, 1;
	setp.eq.b32 	%p6, %r50, 1;
	not.pred 	%p7, %p6;
	@%p7 bra 	$L__BB0_9;
	ld.param.u64 	%rd30, [_Z12matMulKernelPfS_S_ii_param_1];
	ld.param.u64 	%rd27, [_Z12matMulKernelPfS_S_ii_param_0];
	shl.b32 	%r51, %r70, 4;
	add.s32 	%r52, %r6, %r51;
	cvta.to.global.u64 	%rd16, %rd27;
	mul.wide.s32 	%rd17, %r52, 4;
	add.s64 	%rd18, %rd16, %rd17;
	ld.global.f32 	%f313, [%rd18];
	shl.b32 	%r54, %r1, 2;
	add.s32 	%r55, %r7, %r54;
	st.shared.f32 	[%r55], %f313;
	add.s32 	%r56, %r8, %r51;
	cvta.to.global.u64 	%rd19, %rd30;
	mul.wide.s32 	%rd20, %r56, 4;
	add.s64 	%rd21, %rd19, %rd20;
	ld.global.f32 	%f314, [%rd21];
	st.shared.f32 	[%r9], %f314;
	bar.sync 	0;
	ld.shared.f32 	%f315, [%r7];
	ld.shared.f32 	%f316, [%r10];
	fma.rn.f32 	%f317, %f315, %f316, %f367;
	ld.shared.f32 	%f318, [%r7+4];
	ld.shared.f32 	%f319, [%r10+64];
	fma.rn.f32 	%f320, %f318, %f319, %f317;
	ld.shared.f32 	%f321, [%r7+8];
	ld.shared.f32 	%f322, [%r10+128];
	fma.rn.f32 	%f323, %f321, %f322, %f320;
	ld.shared.f32 	%f324, [%r7+12];
	ld.shared.f32 	%f325, [%r10+192];
	fma.rn.f32 	%f326, %f324, %f325, %f323;
	ld.shared.f32 	%f327, [%r7+16];
	ld.shared.f32 	%f328, [%r10+256];
	fma.rn.f32 	%f329, %f327, %f328, %f326;
	ld.shared.f32 	%f330, [%r7+20];
	ld.shared.f32 	%f331, [%r10+320];
	fma.rn.f32 	%f332, %f330, %f331, %f329;
	ld.shared.f32 	%f333, [%r7+24];
	ld.shared.f32 	%f334, [%r10+384];
	fma.rn.f32 	%f335, %f333, %f334, %f332;
	ld.shared.f32 	%f336, [%r7+28];
	ld.shared.f32 	%f337, [%r10+448];
	fma.rn.f32 	%f338, %f336, %f337, %f335;
	ld.shared.f32 	%f339, [%r7+32];
	ld.shared.f32 	%f340, [%r10+512];
	fma.rn.f32 	%f341, %f339, %f340, %f338;
	ld.shared.f32 	%f342, [%r7+36];
	ld.shared.f32 	%f343, [%r10+576];
	fma.rn.f32 	%f344, %f342, %f343, %f341;
	ld.shared.f32 	%f345, [%r7+40];
	ld.shared.f32 	%f346, [%r10+640];
	fma.rn.f32 	%f347, %f345, %f346, %f344;
	ld.shared.f32 	%f348, [%r7+44];
	ld.shared.f32 	%f349, [%r10+704];
	fma.rn.f32 	%f350, %f348, %f349, %f347;
	ld.shared.f32 	%f351, [%r7+48];
	ld.shared.f32 	%f352, [%r10+768];
	fma.rn.f32 	%f353, %f351, %f352, %f350;
	ld.shared.f32 	%f354, [%r7+52];
	ld.shared.f32 	%f355, [%r10+832];
	fma.rn.f32 	%f356, %f354, %f355, %f353;
	ld.shared.f32 	%f357, [%r7+56];
	ld.shared.f32 	%f358, [%r10+896];
	fma.rn.f32 	%f359, %f357, %f358, %f356;
	ld.shared.f32 	%f360, [%r7+60];
	ld.shared.f32 	%f361, [%r10+960];
	fma.rn.f32 	%f367, %f360, %f361, %f359;
	bar.sync 	0;
$L__BB0_9:
	ld.param.u64 	%rd31, [_Z12matMulKernelPfS_S_ii_param_2];
	cvta.to.global.u64 	%rd22, %rd31;
	mad.lo.s32 	%r65, %r24, %r3, %r4;
	mul.wide.s32 	%rd23, %r65, 4;
	add.s64 	%rd24, %rd22, %rd23;
	st.global.f32 	[%rd24], %f367;
	ret;

}


// ===== COMPILED SASS (sm_100) =====

	.target	sm_100

	.elftype	@"ET_EXEC"


//--------------------- .note.nv.tkinfo           --------------------------
	.section	.note.nv.tkinfo,"",@"SHT_NOTE"
	.sectionflags	@"SHF_NOTE_NV_TKINFO"
	.tkinfo
        /*0018*/ 	.word	0x00000002
        /*0030*/ 	.string	""
        /*0030*/ 	.string	"ptxas"
        /*0030*/ 	.string	"Cuda compilation tools, release 13.0, V13.0.88"
        /*0030*/ 	.string	"Build cuda_13.0.r13.0/compiler.36424714_0"
        /*0030*/ 	.string	"-arch sm_100 -m 64 "



//--------------------- .note.nv.cuinfo           --------------------------
	.section	.note.nv.cuinfo,"",@"SHT_NOTE"
	.sectionflags	@"SHF_NOTE_NV_CUINFO"
        /*0018*/ 	.short	0x0002
        /*001a*/ 	.short	0x0064
        /*001c*/ 	.short	0x0082
	.zero		2


//--------------------- .nv.info                  --------------------------
	.section	.nv.info,"",@"SHT_CUDA_INFO"
	.align	4


	//----- nvinfo : EIATTR_REGCOUNT
	.align		4
        /*0000*/ 	.byte	0x04, 0x2f
        /*0002*/ 	.short	(.L_1 - .L_0)
	.align		4
.L_0:
        /*0004*/ 	.word	index@(_Z12matMulKernelPfS_S_ii)
        /*0008*/ 	.word	0x00000020


	//----- nvinfo : EIATTR_FRAME_SIZE
	.align		4
.L_1:
        /*000c*/ 	.byte	0x04, 0x11
        /*000e*/ 	.short	(.L_3 - .L_2)
	.align		4
.L_2:
        /*0010*/ 	.word	index@(_Z12matMulKernelPfS_S_ii)
        /*0014*/ 	.word	0x00000000


	//----- nvinfo : EIATTR_MIN_STACK_SIZE
	.align		4
.L_3:
        /*0018*/ 	.byte	0x04, 0x12
        /*001a*/ 	.short	(.L_5 - .L_4)
	.align		4
.L_4:
        /*001c*/ 	.word	index@(_Z12matMulKernelPfS_S_ii)
        /*0020*/ 	.word	0x00000000
.L_5:


//--------------------- .nv.compat                --------------------------
	.section	.nv.compat,"",@"SHT_CUDA_COMPAT_INFO"
	.align	4
        /*0000*/ 	.byte	0x02, 0x09, 0x00, 0x00, 0x02, 0x02, 0x01, 0x00, 0x02, 0x05, 0x05, 0x00, 0x03, 0x07, 0x01, 0x01
        /*0010*/ 	.byte	0x02, 0x03, 0x00, 0x00, 0x02, 0x06, 0x01, 0x00, 0x04, 0x0b, 0x08, 0x00, 0x09, 0x00, 0x00, 0x00
        /*0020*/ 	.byte	0x00, 0x00, 0x00, 0x00


//--------------------- .nv.info._Z12matMulKernelPfS_S_ii --------------------------
	.section	.nv.info._Z12matMulKernelPfS_S_ii,"",@"SHT_CUDA_INFO"
	.sectionflags	@""
	.align	4


	//----- nvinfo : EIATTR_CUDA_API_VERSION
	.align		4
        /*0000*/ 	.byte	0x04, 0x37
        /*0002*/ 	.short	(.L_7 - .L_6)
.L_6:
        /*0004*/ 	.word	0x00000082


	//----- nvinfo : EIATTR_KPARAM_INFO
	.align		4
.L_7:
        /*0008*/ 	.byte	0x04, 0x17
        /*000a*/ 	.short	(.L_9 - .L_8)
.L_8:
        /*000c*/ 	.word	0x00000000
        /*0010*/ 	.short	0x0004
        /*0012*/ 	.short	0x001c
        /*0014*/ 	.byte	0x00, 0xf0, 0x11, 0x00


	//----- nvinfo : EIATTR_KPARAM_INFO
	.align		4
.L_9:
        /*0018*/ 	.byte	0x04, 0x17
        /*001a*/ 	.short	(.L_11 - .L_10)
.L_10:
        /*001c*/ 	.word	0x00000000
        /*0020*/ 	.short	0x0003
        /*0022*/ 	.short	0x0018
        /*0024*/ 	.byte	0x00, 0xf0, 0x11, 0x00


	//----- nvinfo : EIATTR_KPARAM_INFO
	.align		4
.L_11:
        /*0028*/ 	.byte	0x04, 0x17
        /*002a*/ 	.short	(.L_13 - .L_12)
.L_12:
        /*002c*/ 	.word	0x00000000
        /*0030*/ 	.short	0x0002
        /*0032*/ 	.short	0x0010
        /*0034*/ 	.byte	0x00, 0xf5, 0x21, 0x00


	//----- nvinfo : EIATTR_KPARAM_INFO
	.align		4
.L_13:
        /*0038*/ 	.byte	0x04, 0x17
        /*003a*/ 	.short	(.L_15 - .L_14)
.L_14:
        /*003c*/ 	.word	0x00000000
        /*0040*/ 	.short	0x0001
        /*0042*/ 	.short	0x0008
        /*0044*/ 	.byte	0x00, 0xf5, 0x21, 0x00


	//----- nvinfo : EIATTR_KPARAM_INFO
	.align		4
.L_15:
        /*0048*/ 	.byte	0x04, 0x17
        /*004a*/ 	.short	(.L_17 - .L_16)
.L_16:
        /*004c*/ 	.word	0x00000000
        /*0050*/ 	.short	0x0000
        /*0052*/ 	.short	0x0000
        /*0054*/ 	.byte	0x00, 0xf5, 0x21, 0x00


	//----- nvinfo : EIATTR_SPARSE_MMA_MASK
	.align		4
.L_17:
        /*0058*/ 	.byte	0x03, 0x50
        /*005a*/ 	.short	0x0000


	//----- nvinfo : EIATTR_MAXREG_COUNT
	.align		4
        /*005c*/ 	.byte	0x03, 0x1b
        /*005e*/ 	.short	0x00ff


	//----- nvinfo : EIATTR_NUM_BARRIERS
	.align		4
        /*0060*/ 	.byte	0x02, 0x4c
        /*0062*/ 	.byte	0x01
	.zero		1


	//----- nvinfo : EIATTR_MERCURY_ISA_VERSION
	.align		4
        /*0064*/ 	.byte	0x03, 0x5f
        /*0066*/ 	.short	0x0101


	//----- nvinfo : EIATTR_VRC_CTA_INIT_COUNT
	.align		4
        /*0068*/ 	.byte	0x02, 0x4a
	.zero		1
	.zero		1


	//----- nvinfo : EIATTR_EXIT_INSTR_OFFSETS
	.align		4
        /*006c*/ 	.byte	0x04, 0x1c
        /*006e*/ 	.short	(.L_19 - .L_18)


	//   ....[0]....
.L_18:
        /*0070*/ 	.word	0x00001700


	//----- nvinfo : EIATTR_CBANK_PARAM_SIZE
	.align		4
.L_19:
        /*0074*/ 	.byte	0x03, 0x19
        /*0076*/ 	.short	0x0020


	//----- nvinfo : EIATTR_PARAM_CBANK
	.align		4
        /*0078*/ 	.byte	0x04, 0x0a
        /*007a*/ 	.short	(.L_21 - .L_20)
	.align		4
.L_20:
        /*007c*/ 	.word	index@(.nv.constant0._Z12matMulKernelPfS_S_ii)
        /*0080*/ 	.short	0x0380
        /*0082*/ 	.short	0x0020


	//----- nvinfo : EIATTR_SW_WAR
	.align		4
.L_21:
        /*0084*/ 	.byte	0x04, 0x36
        /*0086*/ 	.short	(.L_23 - .L_22)
.L_22:
        /*0088*/ 	.word	0x00000008
.L_23:


//--------------------- .nv.callgraph             --------------------------
	.section	.nv.callgraph,"",@"SHT_CUDA_CALLGRAPH"
	.align	4
	.sectionentsize	8
	.align		4
        /*0000*/ 	.word	0x00000000
	.align		4
        /*0004*/ 	.word	0xffffffff
	.align		4
        /*0008*/ 	.word	0x00000000
	.align		4
        /*000c*/ 	.word	0xfffffffe
	.align		4
        /*0010*/ 	.word	0x00000000
	.align		4
        /*0014*/ 	.word	0xfffffffd
	.align		4
        /*0018*/ 	.word	0x00000000
	.align		4
        /*001c*/ 	.word	0xfffffffc


//--------------------- .text._Z12matMulKernelPfS_S_ii --------------------------
	.section	.text._Z12matMulKernelPfS_S_ii,"ax",@progbits
	.align	128
        .global         _Z12matMulKernelPfS_S_ii
        .type           _Z12matMulKernelPfS_S_ii,@function
        .size           _Z12matMulKernelPfS_S_ii,(.L_x_5 - _Z12matMulKernelPfS_S_ii)
        .other          _Z12matMulKernelPfS_S_ii,@"STO_CUDA_ENTRY STV_DEFAULT"
_Z12matMulKernelPfS_S_ii:
.text._Z12matMulKernelPfS_S_ii:
[----:B------:R-:W-:Y:S01]  /*0000*/  LDC R1, c[0x0][0x37c] ;  /* 0x0000df00ff017b82 */ /* 0x000fe20000000800 */
[----:B------:R-:W0:Y:S01]  /*0010*/  S2R R19, SR_TID.Y ;  /* 0x0000000000137919 */ /* 0x000e220000002200 */
[----:B------:R-:W1:Y:S01]  /*0020*/  LDCU UR9, c[0x0][0x39c] ;  /* 0x00007380ff0977ac */ /* 0x000e620008000800 */
[----:B------:R-:W-:Y:S01]  /*0030*/  HFMA2 R15, -RZ, RZ, 0, 0 ;  /* 0x00000000ff0f7431 */ /* 0x000fe200000001ff */
[----:B------:R-:W0:Y:S01]  /*0040*/  S2R R0, SR_CTAID.Y ;  /* 0x0000000000007919 */ /* 0x000e220000002600 */
[----:B------:R-:W2:Y:S01]  /*0050*/  LDCU.64 UR10, c[0x0][0x358] ;  /* 0x00006b00ff0a77ac */ /* 0x000ea20008000a00 */
[----:B------:R-:W3:Y:S01]  /*0060*/  S2R R16, SR_TID.X ;  /* 0x0000000000107919 */ /* 0x000ee20000002100 */
[----:B------:R-:W3:Y:S01]  /*0070*/  S2R R3, SR_CTAID.X ;  /* 0x0000000000037919 */ /* 0x000ee20000002500 */
[----:B-1----:R-:W-:Y:S02]  /*0080*/  UISETP.GE.AND UP0, UPT, UR9, 0x10, UPT ;  /* 0x000000100900788c */ /* 0x002fe4000bf06270 */
[----:B------:R-:W-:-:S04]  /*0090*/  USHF.R.S32.HI UR4, URZ, 0x1f, UR9 ;  /* 0x0000001fff047899 */ /* 0x000fc80008011409 */
[----:B------:R-:W-:Y:S01]  /*00a0*/  ULEA.HI UR4, UR4, UR9, URZ, 0x4 ;  /* 0x0000000904047291 */ /* 0x000fe2000f8f20ff */
[----:B0-----:R-:W-:Y:S02]  /*00b0*/  LEA R17, R0, R19, 0x4 ;  /* 0x0000001300117211 */ /* 0x001fe400078e20ff */
[----:B---3--:R-:W-:Y:S01]  /*00c0*/  LEA R0, R3, R16, 0x4 ;  /* 0x0000001003007211 */ /* 0x008fe200078e20ff */
[----:B--2---:R-:W-:Y:S08]  /*00d0*/  BRA.U !UP0, `(.L_x_0) ;  /* 0x0000001508787547 */ /* 0x004ff0000b800000 */
[----:B------:R-:W0:Y:S01]  /*00e0*/  S2UR UR7, SR_CgaCtaId ;  /* 0x00000000000779c3 */ /* 0x000e220000008800 */
[----:B------:R-:W-:Y:S01]  /*00f0*/  UMOV UR5, 0x400 ;  /* 0x0000040000057882 */ /* 0x000fe20000000000 */
[----:B------:R-:W1:Y:S01]  /*0100*/  LDCU UR12, c[0x0][0x398] ;  /* 0x00007300ff0c77ac */ /* 0x000e620008000800 */
[----:B------:R-:W-:Y:S01]  /*0110*/  IMAD R23, R17, UR9, R16 ;  /* 0x0000000911177c24 */ /* 0x000fe2000f8e0210 */
[----:B------:R-:W-:Y:S01]  /*0120*/  MOV R15, RZ ;  /* 0x000000ff000f7202 */ /* 0x000fe20000000f00 */
[----:B------:R-:W-:Y:S01]  /*0130*/  UIADD3 UR6, UPT, UPT, UR5, 0x400, URZ ;  /* 0x0000040005067890 */ /* 0x000fe2000fffe0ff */
[----:B------:R-:W-:Y:S01]  /*0140*/  MOV R18, RZ ;  /* 0x000000ff00127202 */ /* 0x000fe20000000f00 */
[----:B------:R-:W-:-:S04]  /*0150*/  USHF.R.S32.HI UR4, URZ, 0x4, UR4 ;  /* 0x00000004ff047899 */ /* 0x000fc80008011404 */
[----:B------:R-:W-:Y:S01]  /*0160*/  ULOP3.LUT UP0, UR8, UR4, 0x3, URZ, 0xc0, !UPT ;  /* 0x0000000304087892 */ /* 0x000fe2000f80c0ff */
[----:B-1----:R-:W-:Y:S01]  /*0170*/  IMAD R21, R0, UR12, R19 ;  /* 0x0000000c00157c24 */ /* 0x002fe2000f8e0213 */
[----:B0-----:R-:W-:Y:S02]  /*0180*/  ULEA UR6, UR7, UR6, 0x18 ;  /* 0x0000000607067291 */ /* 0x001fe4000f8ec0ff */
[----:B------:R-:W-:Y:S02]  /*0190*/  ULEA UR5, UR7, UR5, 0x18 ;  /* 0x0000000507057291 */ /* 0x000fe4000f8ec0ff */
[----:B------:R-:W-:Y:S02]  /*01a0*/  UIADD3 UR7, UPT, UPT, UR4, -0x1, URZ ;  /* 0xffffffff04077890 */ /* 0x000fe4000fffe0ff */
[----:B------:R-:W-:Y:S02]  /*01b0*/  LEA R5, R16, UR6, 0x6 ;  /* 0x0000000610057c11 */ /* 0x000fe4000f8e30ff */
[----:B------:R-:W-:Y:S01]  /*01c0*/  UISETP.GE.U32.AND UP1, UPT, UR7, 0x3, UPT ;  /* 0x000000030700788c */ /* 0x000fe2000bf26070 */
[----:B------:R-:W-:-:S02]  /*01d0*/  LEA R3, R19, UR5, 0x6 ;  /* 0x0000000513037c11 */ /* 0x000fc4000f8e30ff */
[----:B------:R-:W-:Y:S01]  /*01e0*/  LEA R19, R19, R5, 0x2 ;  /* 0x0000000513137211 */ /* 0x000fe200078e10ff */
[----:B------:R-:W-:-:S05]  /*01f0*/  IMAD R2, R16, -0x3c, R5 ;  /* 0xffffffc410027824 */ /* 0x000fca00078e0205 */
[----:B------:R-:W-:Y:S05]  /*0200*/  BRA.U !UP1, `(.L_x_1) ;  /* 0x0000000909e07547 */ /* 0x000fea000b800000 */
[----:B------:R-:W-:Y:S01]  /*0210*/  ULOP3.LUT UR5, UR4, 0x7fffffc, URZ, 0xc0, !UPT ;  /* 0x07fffffc04057892 */ /* 0x000fe2000f8ec0ff */
[----:B------:R-:W-:Y:S02]  /*0220*/  MOV R15, RZ ;  /* 0x000000ff000f7202 */ /* 0x000fe40000000f00 */
[----:B------:R-:W-:Y:S01]  /*0230*/  MOV R13, R23 ;  /* 0x00000017000d7202 */ /* 0x000fe20000000f00 */
[----:B------:R-:W-:Y:S01]  /*0240*/  UIADD3 UR6, UPT, UPT, -UR5, URZ, URZ ;  /* 0x000000ff05067290 */ /* 0x000fe2000fffe1ff */
[----:B------:R-:W-:Y:S02]  /*0250*/  MOV R12, R21 ;  /* 0x00000015000c7202 */ /* 0x000fe40000000f00 */
[----:B------:R-:W-:-:S09]  /*0260*/  MOV R18, UR5 ;  /* 0x0000000500127c02 */ /* 0x000fd20008000f00 */
.L_x_2:
[----:B------:R-:W0:Y:S08]  /*0270*/  LDC.64 R26, c[0x0][0x380] ;  /* 0x0000e000ff1a7b82 */ /* 0x000e300000000a00 */
[----:B------:R-:W1:Y:S01]  /*0280*/  LDC.64 R24, c[0x0][0x388] ;  /* 0x0000e200ff187b82 */ /* 0x000e620000000a00 */
[----:B0-----:R-:W-:-:S05]  /*0290*/  IMAD.WIDE R26, R13, 0x4, R26 ;  /* 0x000000040d1a7825 */ /* 0x001fca00078e021a */
[----:B------:R-:W2:Y:S01]  /*02a0*/  LDG.E R5, desc[UR10][R26.64] ;  /* 0x0000000a1a057981 */ /* 0x000ea2000c1e1900 */
[----:B-1----:R-:W-:-:S05]  /*02b0*/  IMAD.WIDE R24, R12, 0x4, R24 ;  /* 0x000000040c187825 */ /* 0x002fca00078e0218 */
[----:B------:R-:W3:Y:S01]  /*02c0*/  LDG.E R4, desc[UR10][R24.64] ;  /* 0x0000000a18047981 */ /* 0x000ee2000c1e1900 */
[----:B------:R-:W-:-:S05]  /*02d0*/  LEA R14, R16, R3, 0x2 ;  /* 0x00000003100e7211 */ /* 0x000fca00078e10ff */
[----:B--2---:R-:W-:Y:S04]  /*02e0*/  STS [R14], R5 ;  /* 0x000000050e007388 */ /* 0x004fe80000000800 */
[----:B---3--:R-:W-:Y:S01]  /*02f0*/  STS [R19], R4 ;  /* 0x0000000413007388 */ /* 0x008fe20000000800 */
[----:B------:R-:W-:Y:S06]  /*0300*/  BAR.SYNC.DEFER_BLOCKING 0x0 ;  /* 0x0000000000007b1d */ /* 0x000fec0000010000 */
[----:B------:R-:W-:Y:S04]  /*0310*/  LDS R6, [R2] ;  /* 0x0000000002067984 */ /* 0x000fe80000000800 */
[----:B------:R-:W0:Y:S04]  /*0320*/  LDS.128 R8, [R3] ;  /* 0x0000000003087984 */ /* 0x000e280000000c00 */
[----:B------:R-:W1:Y:S04]  /*0330*/  LDS R7, [R2+0x40] ;  /* 0x0000400002077984 */ /* 0x000e680000000800 */
[----:B------:R-:W2:Y:S04]  /*0340*/  LDS R20, [R2+0x80] ;  /* 0x0000800002147984 */ /* 0x000ea80000000800 */
[----:B------:R-:W3:Y:S01]  /*0350*/  LDS R29, [R2+0xc0] ;  /* 0x0000c000021d7984 */ /* 0x000ee20000000800 */
[----:B0-----:R-:W-:-:S03]  /*0360*/  FFMA R6, R8, R6, R15 ;  /* 0x0000000608067223 */ /* 0x001fc6000000000f */
[----:B------:R-:W-:Y:S01]  /*0370*/  LDS R8, [R2+0x140] ;  /* 0x0001400002087984 */ /* 0x000fe20000000800 */
[----:B-1----:R-:W-:-:S03]  /*0380*/  FFMA R7, R7, R9, R6 ;  /* 0x0000000907077223 */ /* 0x002fc60000000006 */
[----:B------:R-:W-:Y:S01]  /*0390*/  LDS R9, [R2+0x100] ;  /* 0x0001000002097984 */ /* 0x000fe20000000800 */
[----:B--2---:R-:W-:-:S03]  /*03a0*/  FFMA R10, R20, R10, R7 ;  /* 0x0000000a140a7223 */ /* 0x004fc60000000007 */
[----:B------:R-:W0:Y:S04]  /*03b0*/  LDS.128 R4, [R3+0x10] ;  /* 0x0000100003047984 */ /* 0x000e280000000c00 */
[----:B------:R-:W1:Y:S01]  /*03c0*/  LDS R15, [R2+0x180] ;  /* 0x00018000020f7984 */ /* 0x000e620000000800 */
[----:B---3--:R-:W-:-:S03]  /*03d0*/  FFMA R11, R29, R11, R10 ;  /* 0x0000000b1d0b7223 */ /* 0x008fc6000000000a */
[----:B------:R-:W2:Y:S01]  /*03e0*/  LDS R29, [R2+0x1c0] ;  /* 0x0001c000021d7984 */ /* 0x000ea20000000800 */
[----:B0-----:R-:W-:-:S04]  /*03f0*/  FFMA R4, R4, R9, R11 ;  /* 0x0000000904047223 */ /* 0x001fc8000000000b */
[----:B------:R-:W-:Y:S02]  /*0400*/  FFMA R4, R8, R5, R4 ;  /* 0x0000000508047223 */ /* 0x000fe40000000004 */
[----:B------:R-:W-:Y:S04]  /*0410*/  LDS R5, [R2+0x200] ;  /* 0x0002000002057984 */ /* 0x000fe80000000800 */
[----:B------:R-:W0:Y:S01]  /*0420*/  LDS.128 R8, [R3+0x20] ;  /* 0x0000200003087984 */ /* 0x000e220000000c00 */
[----:B-1----:R-:W-:-:S03]  /*0430*/  FFMA R4, R15, R6, R4 ;  /* 0x000000060f047223 */ /* 0x002fc60000000004 */
[----:B------:R-:W1:Y:S01]  /*0440*/  LDS R6, [R2+0x240] ;  /* 0x0002400002067984 */ /* 0x000e620000000800 */
[----:B--2---:R-:W-:-:S03]  /*0450*/  FFMA R7, R29, R7, R4 ;  /* 0x000000071d077223 */ /* 0x004fc60000000004 */
[----:B------:R-:W2:Y:S04]  /*0460*/  LDS R15, [R2+0x280] ;  /* 0x00028000020f7984 */ /* 0x000ea80000000800 */
[----:B------:R-:W-:Y:S01]  /*0470*/  LDS R29, [R2+0x340] ;  /* 0x00034000021d7984 */ /* 0x000fe20000000800 */
[----:B0-----:R-:W-:-:S03]  /*0480*/  FFMA R4, R8, R5, R7 ;  /* 0x0000000508047223 */ /* 0x001fc60000000007 */
[----:B------:R-:W0:Y:S01]  /*0490*/  LDS R8, [R2+0x2c0] ;  /* 0x0002c00002087984 */ /* 0x000e220000000800 */
[----:B-1----:R-:W-:-:S03]  /*04a0*/  FFMA R20, R6, R9, R4 ;  /* 0x0000000906147223 */ /* 0x002fc60000000004 */
[----:B------:R-:W-:Y:S04]  /*04b0*/  LDS R9, [R2+0x300] ;  /* 0x0003000002097984 */ /* 0x000fe80000000800 */
[----:B------:R-:W1:Y:S01]  /*04c0*/  LDS.128 R4, [R3+0x30] ;  /* 0x0000300003047984 */ /* 0x000e620000000c00 */
[----:B--2---:R-:W-:-:S04]  /*04d0*/  FFMA R15, R15, R10, R20 ;  /* 0x0000000a0f0f7223 */ /* 0x004fc80000000014 */
[----:B0-----:R-:W-:Y:S02]  /*04e0*/  FFMA R15, R8, R11, R15 ;  /* 0x0000000b080f7223 */ /* 0x001fe4000000000f */
[----:B------:R-:W0:Y:S02]  /*04f0*/  LDS R11, [R2+0x380] ;  /* 0x00038000020b7984 */ /* 0x000e240000000800 */
[----:B-1----:R-:W-:Y:S02]  /*0500*/  FFMA R8, R4, R9, R15 ;  /* 0x0000000904087223 */ /* 0x002fe4000000000f */
[----:B------:R-:W1:Y:S01]  /*0510*/  LDS R4, [R2+0x3c0] ;  /* 0x0003c00002047984 */ /* 0x000e620000000800 */
[----:B------:R-:W-:Y:S06]  /*0520*/  BAR.SYNC.DEFER_BLOCKING 0x0 ;  /* 0x0000000000007b1d */ /* 0x000fec0000010000 */
[----:B------:R-:W2:Y:S04]  /*0530*/  LDG.E R20, desc[UR10][R26.64+0x40] ;  /* 0x0000400a1a147981 */ /* 0x000ea8000c1e1900 */
[----:B------:R-:W3:Y:S01]  /*0540*/  LDG.E R22, desc[UR10][R24.64+0x40] ;  /* 0x0000400a18167981 */ /* 0x000ee2000c1e1900 */
[----:B------:R-:W-:-:S04]  /*0550*/  FFMA R8, R29, R5, R8 ;  /* 0x000000051d087223 */ /* 0x000fc80000000008 */
[----:B0-----:R-:W-:-:S04]  /*0560*/  FFMA R29, R11, R6, R8 ;  /* 0x000000060b1d7223 */ /* 0x001fc80000000008 */
[----:B-1----:R-:W-:Y:S01]  /*0570*/  FFMA R7, R4, R7, R29 ;  /* 0x0000000704077223 */ /* 0x002fe2000000001d */
        /* <DEDUP_REMOVED lines=8> */
[----:B0-----:R-:W-:-:S04]  /*0600*/  FFMA R8, R8, R5, R7 ;  /* 0x0000000508087223 */ /* 0x001fc80000000007 */
[----:B-1----:R-:W-:Y:S02]  /*0610*/  FFMA R6, R6, R9, R8 ;  /* 0x0000000906067223 */ /* 0x002fe40000000008 */
[----:B------:R-:W-:Y:S02]  /*0620*/  LDS R9, [R2+0x100] ;  /* 0x0001000002097984 */ /* 0x000fe40000000800 */
[----:B--2---:R-:W-:Y:S02]  /*0630*/  FFMA R10, R15, R10, R6 ;  /* 0x0000000a0f0a7223 */ /* 0x004fe40000000006 */
[----:B------:R-:W0:Y:S04]  /*0640*/  LDS.128 R4, [R3+0x10] ;  /* 0x0000100003047984 */ /* 0x000e280000000c00 */
[----:B------:R-:W1:Y:S04]  /*0650*/  LDS R8, [R2+0x140] ;  /* 0x0001400002087984 */ /* 0x000e680000000800 */
[----:B------:R-:W2:Y:S01]  /*0660*/  LDS R15, [R2+0x180] ;  /* 0x00018000020f7984 */ /* 0x000ea20000000800 */
[----:B---3--:R-:W-:-:S03]  /*0670*/  FFMA R11, R29, R11, R10 ;  /* 0x0000000b1d0b7223 */ /* 0x008fc6000000000a */
[----:B------:R-:W3:Y:S01]  /*0680*/  LDS R29, [R2+0x1c0] ;  /* 0x0001c000021d7984 */ /* 0x000ee20000000800 */
[----:B0-----:R-:W-:-:S04]  /*0690*/  FFMA R4, R4, R9, R11 ;  /* 0x0000000904047223 */ /* 0x001fc8000000000b */
[----:B-1----:R-:W-:Y:S02]  /*06a0*/  FFMA R4, R8, R5, R4 ;  /* 0x0000000508047223 */ /* 0x002fe40000000004 */
[----:B------:R-:W-:Y:S04]  /*06b0*/  LDS R5, [R2+0x200] ;  /* 0x0002000002057984 */ /* 0x000fe80000000800 */
[----:B------:R-:W0:Y:S01]  /*06c0*/  LDS.128 R8, [R3+0x20] ;  /* 0x0000200003087984 */ /* 0x000e220000000c00 */
[----:B--2---:R-:W-:-:S03]  /*06d0*/  FFMA R4, R15, R6, R4 ;  /* 0x000000060f047223 */ /* 0x004fc60000000004 */
[----:B------:R-:W1:Y:S01]  /*06e0*/  LDS R6, [R2+0x240] ;  /* 0x0002400002067984 */ /* 0x000e620000000800 */
[----:B---3--:R-:W-:-:S03]  /*06f0*/  FFMA R7, R29, R7, R4 ;  /* 0x000000071d077223 */ /* 0x008fc60000000004 */
        /* <DEDUP_REMOVED lines=25> */
[----:B------:R-:W3:Y:S04]  /*0890*/  LDS R20, [R2+0xc0] ;  /* 0x0000c00002147984 */ /* 0x000ee80000000800 */
[----:B------:R-:W-:Y:S04]  /*08a0*/  LDS R22, [R2+0x380] ;  /* 0x0003800002167984 */ /* 0x000fe80000000800 */
[----:B------:R-:W-:Y:S01]  /*08b0*/  LDS R28, [R2+0x3c0] ;  /* 0x0003c000021c7984 */ /* 0x000fe20000000800 */
        /* <DEDUP_REMOVED lines=8> */
[----:B------:R-:W3:Y:S04]  /*0940*/  LDS R20, [R2+0x1c0] ;  /* 0x0001c00002147984 */ /* 0x000ee80000000800 */
[----:B------:R-:W-:Y:S01]  /*0950*/  LDS R29, [R2+0x240] ;  /* 0x00024000021d7984 */ /* 0x000fe20000000800 */
[----:B0-----:R-:W-:-:S04]  /*0960*/  FFMA R4, R4, R9, R11 ;  /* 0x0000000904047223 */ /* 0x001fc8000000000b */
[----:B-1----:R-:W-:Y:S02]  /*0970*/  FFMA R4, R8, R5, R4 ;  /* 0x0000000508047223 */ /* 0x002fe40000000004 */
[----:B------:R-:W-:Y:S04]  /*0980*/  LDS R5, [R2+0x200] ;  /* 0x0002000002057984 */ /* 0x000fe80000000800 */
[----:B------:R-:W0:Y:S01]  /*0990*/  LDS.128 R8, [R3+0x20] ;  /* 0x0000200003087984 */ /* 0x000e220000000c00 */
[----:B--2---:R-:W-:-:S03]  /*09a0*/  FFMA R15, R15, R6, R4 ;  /* 0x000000060f0f7223 */ /* 0x004fc60000000004 */
[----:B------:R-:W1:Y:S04]  /*09b0*/  LDS R6, [R2+0x280] ;  /* 0x0002800002067984 */ /* 0x000e680000000800 */
[----:B------:R-:W2:Y:S01]  /*09c0*/  LDS R4, [R2+0x2c0] ;  /* 0x0002c00002047984 */ /* 0x000ea20000000800 */
[----:B---3--:R-:W-:-:S03]  /*09d0*/  FFMA R7, R20, R7, R15 ;  /* 0x0000000714077223 */ /* 0x008fc6000000000f */
[----:B------:R-:W-:Y:S04]  /*09e0*/  LDS R15, [R2+0x300] ;  /* 0x00030000020f7984 */ /* 0x000fe80000000800 */
[----:B------:R-:W-:Y:S01]  /*09f0*/  LDS R20, [R2+0x340] ;  /* 0x0003400002147984 */ /* 0x000fe20000000800 */
[----:B0-----:R-:W-:-:S04]  /*0a00*/  FFMA R8, R8, R5, R7 ;  /* 0x0000000508087223 */ /* 0x001fc80000000007 */
[----:B------:R-:W-:-:S04]  /*0a10*/  FFMA R9, R29, R9, R8 ;  /* 0x000000091d097223 */ /* 0x000fc80000000008 */
[----:B-1----:R-:W-:-:S04]  /*0a20*/  FFMA R9, R6, R10, R9 ;  /* 0x0000000a06097223 */ /* 0x002fc80000000009 */
[----:B--2---:R-:W-:Y:S02]  /*0a30*/  FFMA R29, R4, R11, R9 ;  /* 0x0000000b041d7223 */ /* 0x004fe40000000009 */
[----:B------:R-:W0:Y:S01]  /*0a40*/  LDS.128 R4, [R3+0x30] ;  /* 0x0000300003047984 */ /* 0x000e220000000c00 */
[----:B------:R-:W-:Y:S06]  /*0a50*/  BAR.SYNC.DEFER_BLOCKING 0x0 ;  /* 0x0000000000007b1d */ /* 0x000fec0000010000 */
[----:B------:R-:W2:Y:S04]  /*0a60*/  LDG.E R27, desc[UR10][R26.64+0xc0] ;  /* 0x0000c00a1a1b7981 */ /* 0x000ea8000c1e1900 */
[----:B------:R-:W3:Y:S01]  /*0a70*/  LDG.E R26, desc[UR10][R24.64+0xc0] ;  /* 0x0000c00a181a7981 */ /* 0x000ee2000c1e1900 */
[----:B0-----:R-:W-:-:S04]  /*0a80*/  FFMA R4, R4, R15, R29 ;  /* 0x0000000f04047223 */ /* 0x001fc8000000001d */
[----:B------:R-:W-:-:S04]  /*0a90*/  FFMA R5, R20, R5, R4 ;  /* 0x0000000514057223 */ /* 0x000fc80000000004 */
[----:B------:R-:W-:-:S04]  /*0aa0*/  FFMA R5, R22, R6, R5 ;  /* 0x0000000616057223 */ /* 0x000fc80000000005 */
[----:B------:R-:W-:Y:S01]  /*0ab0*/  FFMA R28, R28, R7, R5 ;  /* 0x000000071c1c7223 */ /* 0x000fe20000000005 */
[----:B------:R-:W-:-:S04]  /*0ac0*/  UIADD3 UR6, UPT, UPT, UR6, 0x4, URZ ;  /* 0x0000000406067890 */ /* 0x000fc8000fffe0ff */
[----:B------:R-:W-:Y:S01]  /*0ad0*/  UISETP.NE.AND UP1, UPT, UR6, URZ, UPT ;  /* 0x000000ff0600728c */ /* 0x000fe2000bf25270 */
[----:B------:R-:W-:Y:S02]  /*0ae0*/  IADD3 R13, PT, PT, R13, 0x40, RZ ;  /* 0x000000400d0d7810 */ /* 0x000fe40007ffe0ff */
[----:B------:R-:W-:Y:S01]  /*0af0*/  IADD3 R12, PT, PT, R12, 0x40, RZ ;  /* 0x000000400c0c7810 */ /* 0x000fe20007ffe0ff */
        /* <DEDUP_REMOVED lines=9> */
[----:B------:R-:W4:Y:S04]  /*0b90*/  LDS.128 R4, [R3+0x10] ;  /* 0x0000100003047984 */ /* 0x000f280000000c00 */
[----:B------:R-:W5:Y:S04]  /*0ba0*/  LDS R14, [R2+0x140] ;  /* 0x00014000020e7984 */ /* 0x000f680000000800 */
[----:B------:R-:W-:Y:S04]  /*0bb0*/  LDS R20, [R2+0x1c0] ;  /* 0x0001c00002147984 */ /* 0x000fe80000000800 */
[----:B------:R-:W-:Y:S01]  /*0bc0*/  LDS R22, [R2+0x240] ;  /* 0x0002400002167984 */ /* 0x000fe20000000800 */
[----:B0-----:R-:W-:-:S03]  /*0bd0*/  FFMA R8, R8, R25, R28 ;  /* 0x0000001908087223 */ /* 0x001fc6000000001c */
[----:B------:R-:W0:Y:S01]  /*0be0*/  LDS R25, [R2+0x180] ;  /* 0x0001800002197984 */ /* 0x000e220000000800 */
[----:B-1----:R-:W-:-:S03]  /*0bf0*/  FFMA R8, R15, R9, R8 ;  /* 0x000000090f087223 */ /* 0x002fc60000000008 */
[----:B------:R-:W-:Y:S01]  /*0c00*/  LDS R15, [R2+0x200] ;  /* 0x00020000020f7984 */ /* 0x000fe20000000800 */
[----:B--2---:R-:W-:-:S04]  /*0c10*/  FFMA R29, R29, R10, R8 ;  /* 0x0000000a1d1d7223 */ /* 0x004fc80000000008 */
[----:B---3--:R-:W-:Y:S02]  /*0c20*/  FFMA R29, R24, R11, R29 ;  /* 0x0000000b181d7223 */ /* 0x008fe4000000001d */
[----:B------:R-:W1:Y:S02]  /*0c30*/  LDS.128 R8, [R3+0x20] ;  /* 0x0000200003087984 */ /* 0x000e640000000c00 */
[----:B----4-:R-:W-:-:S04]  /*0c40*/  FFMA R27, R4, R27, R29 ;  /* 0x0000001b041b7223 */ /* 0x010fc8000000001d */
[----:B-----5:R-:W-:Y:S02]  /*0c50*/  FFMA R14, R14, R5, R27 ;  /* 0x000000050e0e7223 */ /* 0x020fe4000000001b */
[----:B------:R-:W2:Y:S02]  /*0c60*/  LDS R27, [R2+0x280] ;  /* 0x00028000021b7984 */ /* 0x000ea40000000800 */
[----:B0-----:R-:W-:Y:S02]  /*0c70*/  FFMA R25, R25, R6, R14 ;  /* 0x0000000619197223 */ /* 0x001fe4000000000e */
[----:B------:R-:W0:Y:S02]  /*0c80*/  LDS R14, [R2+0x2c0] ;  /* 0x0002c000020e7984 */ /* 0x000e240000000800 */
[----:B------:R-:W-:Y:S02]  /*0c90*/  FFMA R29, R20, R7, R25 ;  /* 0x00000007141d7223 */ /* 0x000fe40000000019 */
[----:B------:R-:W-:Y:S04]  /*0ca0*/  LDS R25, [R2+0x300] ;  /* 0x0003000002197984 */ /* 0x000fe80000000800 */
[----:B------:R-:W3:Y:S04]  /*0cb0*/  LDS.128 R4, [R3+0x30] ;  /* 0x0000300003047984 */ /* 0x000ee80000000c00 */
[----:B------:R-:W4:Y:S01]  /*0cc0*/  LDS R20, [R2+0x340] ;  /* 0x0003400002147984 */ /* 0x000f220000000800 */
[----:B-1----:R-:W-:-:S03]  /*0cd0*/  FFMA R29, R8, R15, R29 ;  /* 0x0000000f081d7223 */ /* 0x002fc6000000001d */
[----:B------:R-:W1:Y:S04]  /*0ce0*/  LDS R15, [R2+0x380] ;  /* 0x00038000020f7984 */ /* 0x000e680000000800 */
[----:B------:R-:W5:Y:S01]  /*0cf0*/  LDS R8, [R2+0x3c0] ;  /* 0x0003c00002087984 */ /* 0x000f620000000800 */
[----:B------:R-:W-:-:S04]  /*0d00*/  FFMA R22, R22, R9, R29 ;  /* 0x0000000916167223 */ /* 0x000fc8000000001d */
[----:B--2---:R-:W-:-:S04]  /*0d10*/  FFMA R27, R27, R10, R22 ;  /* 0x0000000a1b1b7223 */ /* 0x004fc80000000016 */
[----:B0-----:R-:W-:-:S04]  /*0d20*/  FFMA R11, R14, R11, R27 ;  /* 0x0000000b0e0b7223 */ /* 0x001fc8000000001b */
[----:B---3--:R-:W-:-:S04]  /*0d30*/  FFMA R11, R4, R25, R11 ;  /* 0x00000019040b7223 */ /* 0x008fc8000000000b */
[----:B----4-:R-:W-:-:S04]  /*0d40*/  FFMA R20, R20, R5, R11 ;  /* 0x0000000514147223 */ /* 0x010fc8000000000b */
[----:B-1----:R-:W-:-:S04]  /*0d50*/  FFMA R15, R15, R6, R20 ;  /* 0x000000060f0f7223 */ /* 0x002fc80000000014 */
[----:B-----5:R-:W-:Y:S01]  /*0d60*/  FFMA R15, R8, R7, R15 ;  /* 0x00000007080f7223 */ /* 0x020fe2000000000f */
[----:B------:R-:W-:Y:S06]  /*0d70*/  BAR.SYNC.DEFER_BLOCKING 0x0 ;  /* 0x0000000000007b1d */ /* 0x000fec0000010000 */
[----:B------:R-:W-:Y:S05]  /*0d80*/  BRA.U UP1, `(.L_x_2) ;  /* 0xfffffff501387547 */ /* 0x000fea000b83ffff */
.L_x_1:
[----:B------:R-:W-:Y:S05]  /*0d90*/  BRA.U !UP0, `(.L_x_0) ;  /* 0x0000000908487547 */ /* 0x000fea000b800000 */
[----:B------:R-:W-:Y:S02]  /*0da0*/  UISETP.NE.AND UP0, UPT, UR8, 0x1, UPT ;  /* 0x000000010800788c */ /* 0x000fe4000bf05270 */
[----:B------:R-:W-:-:S04]  /*0db0*/  ULOP3.LUT UR4, UR4, 0x1, URZ, 0xc0, !UPT ;  /* 0x0000000104047892 */ /* 0x000fc8000f8ec0ff */
[----:B------:R-:W-:-:S03]  /*0dc0*/  UISETP.NE.U32.AND UP1, UPT, UR4, 0x1, UPT ;  /* 0x000000010400788c */ /* 0x000fc6000bf25070 */
[----:B------:R-:W-:Y:S08]  /*0dd0*/  BRA.U !UP0, `(.L_x_3) ;  /* 0x0000000508707547 */ /* 0x000ff0000b800000 */
[----:B------:R-:W0:Y:S01]  /*0de0*/  LDC.64 R26, c[0x0][0x380] ;  /* 0x0000e000ff1a7b82 */ /* 0x000e220000000a00 */
[C---:B------:R-:W-:Y:S02]  /*0df0*/  LEA R5, R18.reuse, R23, 0x4 ;  /* 0x0000001712057211 */ /* 0x040fe400078e20ff */
[----:B------:R-:W-:-:S05]  /*0e00*/  LEA R7, R18, R21, 0x4 ;  /* 0x0000001512077211 */ /* 0x000fca00078e20ff */
        /* <DEDUP_REMOVED lines=13> */
[----:B------:R-:W-:Y:S04]  /*0ee0*/  LDS R29, [R2+0x280] ;  /* 0x00028000021d7984 */ /* 0x000fe80000000800 */
[----:B------:R-:W-:Y:S04]  /*0ef0*/  LDS R28, [R2+0x340] ;  /* 0x00034000021c7984 */ /* 0x000fe80000000800 */
[----:B------:R-:W-:Y:S01]  /*0f00*/  LDS R22, [R2+0x3c0] ;  /* 0x0003c00002167984 */ /* 0x000fe20000000800 */
[----:B0-----:R-:W-:-:S03]  /*0f10*/  FFMA R4, R8, R4, R15 ;  /* 0x0000000408047223 */ /* 0x001fc6000000000f */
[----:B------:R-:W0:Y:S01]  /*0f20*/  LDS R15, [R2+0xc0] ;  /* 0x0000c000020f7984 */ /* 0x000e220000000800 */
[----:B-1----:R-:W-:-:S03]  /*0f30*/  FFMA R14, R7, R9, R4 ;  /* 0x00000009070e7223 */ /* 0x002fc60000000004 */
[----:B------:R-:W-:Y:S04]  /*0f40*/  LDS R9, [R2+0x100] ;  /* 0x0001000002097984 */ /* 0x000fe80000000800 */
[----:B------:R-:W1:Y:S04]  /*0f50*/  LDS.128 R4, [R3+0x10] ;  /* 0x0000100003047984 */ /* 0x000e680000000c00 */
[----:B------:R-:W3:Y:S01]  /*0f60*/  LDS R8, [R2+0x140] ;  /* 0x0001400002087984 */ /* 0x000ee20000000800 */
[----:B--2---:R-:W-:-:S03]  /*0f70*/  FFMA R10, R13, R10, R14 ;  /* 0x0000000a0d0a7223 */ /* 0x004fc6000000000e */
[----:B------:R-:W2:Y:S01]  /*0f80*/  LDS R13, [R2+0x180] ;  /* 0x00018000020d7984 */ /* 0x000ea20000000800 */
[----:B0-----:R-:W-:-:S03]  /*0f90*/  FFMA R11, R15, R11, R10 ;  /* 0x0000000b0f0b7223 */ /* 0x001fc6000000000a */
[----:B------:R-:W-:Y:S01]  /*0fa0*/  LDS R15, [R2+0x240] ;  /* 0x00024000020f7984 */ /* 0x000fe20000000800 */
[----:B-1----:R-:W-:-:S03]  /*0fb0*/  FFMA R9, R4, R9, R11 ;  /* 0x0000000904097223 */ /* 0x002fc6000000000b */
[----:B------:R-:W0:Y:S01]  /*0fc0*/  LDS R4, [R2+0x1c0] ;  /* 0x0001c00002047984 */ /* 0x000e220000000800 */
[----:B---3--:R-:W-:-:S03]  /*0fd0*/  FFMA R12, R8, R5, R9 ;  /* 0x00000005080c7223 */ /* 0x008fc60000000009 */
[----:B------:R-:W-:Y:S04]  /*0fe0*/  LDS R5, [R2+0x200] ;  /* 0x0002000002057984 */ /* 0x000fe80000000800 */
[----:B------:R-:W1:Y:S01]  /*0ff0*/  LDS.128 R8, [R3+0x20] ;  /* 0x0000200003087984 */ /* 0x000e620000000c00 */
[----:B--2---:R-:W-:-:S04]  /*1000*/  FFMA R13, R13, R6, R12 ;  /* 0x000000060d0d7223 */ /* 0x004fc8000000000c */
[----:B0-----:R-:W-:-:S04]  /*1010*/  FFMA R7, R4, R7, R13 ;  /* 0x0000000704077223 */ /* 0x001fc8000000000d */
[----:B-1----:R-:W-:-:S04]  /*1020*/  FFMA R8, R8, R5, R7 ;  /* 0x0000000508087223 */ /* 0x002fc80000000007 */
[----:B------:R-:W-:Y:S02]  /*1030*/  FFMA R4, R15, R9, R8 ;  /* 0x000000090f047223 */ /* 0x000fe40000000008 */
[----:B------:R-:W0:Y:S02]  /*1040*/  LDS R8, [R2+0x2c0] ;  /* 0x0002c00002087984 */ /* 0x000e240000000800 */
[----:B------:R-:W-:Y:S02]  /*1050*/  FFMA R29, R29, R10, R4 ;  /* 0x0000000a1d1d7223 */ /* 0x000fe40000000004 */
[----:B------:R-:W-:Y:S04]  /*1060*/  LDS R9, [R2+0x300] ;  /* 0x0003000002097984 */ /* 0x000fe80000000800 */
[----:B------:R-:W-:Y:S04]  /*1070*/  LDS R10, [R2+0x380] ;  /* 0x00038000020a7984 */ /* 0x000fe80000000800 */
[----:B------:R-:W1:Y:S01]  /*1080*/  LDS.128 R12, [R3+0x30] ;  /* 0x00003000030c7984 */ /* 0x000e620000000c00 */
[----:B------:R-:W-:Y:S06]  /*1090*/  BAR.SYNC.DEFER_BLOCKING 0x0 ;  /* 0x0000000000007b1d */ /* 0x000fec0000010000 */
[----:B------:R-:W2:Y:S04]  /*10a0*/  LDG.E R27, desc[UR10][R26.64+0x40] ;  /* 0x0000400a1a1b7981 */ /* 0x000ea8000c1e1900 */
[----:B------:R-:W3:Y:S01]  /*10b0*/  LDG.E R26, desc[UR10][R24.64+0x40] ;  /* 0x0000400a181a7981 */ /* 0x000ee2000c1e1900 */
[----:B0-----:R-:W-:-:S04]  /*10c0*/  FFMA R11, R8, R11, R29 ;  /* 0x0000000b080b7223 */ /* 0x001fc8000000001d */
[----:B-1----:R-:W-:-:S04]  /*10d0*/  FFMA R9, R12, R9, R11 ;  /* 0x000000090c097223 */ /* 0x002fc8000000000b */
[----:B------:R-:W-:-:S04]  /*10e0*/  FFMA R9, R28, R13, R9 ;  /* 0x0000000d1c097223 */ /* 0x000fc80000000009 */
[----:B------:R-:W-:-:S04]  /*10f0*/  FFMA R13, R10, R14, R9 ;  /* 0x0000000e0a0d7223 */ /* 0x000fc80000000009 */
[----:B------:R-:W-:Y:S01]  /*1100*/  FFMA R13, R22, R15, R13 ;  /* 0x0000000f160d7223 */ /* 0x000fe2000000000d */
        /* <DEDUP_REMOVED lines=12> */
[----:B------:R-:W5:Y:S04]  /*11d0*/  LDS R22, [R2+0x180] ;  /* 0x0001800002167984 */ /* 0x000f680000000800 */
[----:B------:R-:W5:Y:S01]  /*11e0*/  LDS R20, [R2+0x1c0] ;  /* 0x0001c00002147984 */ /* 0x000f620000000800 */
[----:B0-----:R-:W-:-:S03]  /*11f0*/  FFMA R4, R4, R25, R13 ;  /* 0x0000001904047223 */ /* 0x001fc6000000000d */
[----:B------:R-:W-:Y:S01]  /*1200*/  LDS R25, [R2+0x200] ;  /* 0x0002000002197984 */ /* 0x000fe20000000800 */
[----:B-1----:R-:W-:-:S04]  /*1210*/  FFMA R5, R29, R5, R4 ;  /* 0x000000051d057223 */ /* 0x002fc80000000004 */
[----:B--2---:R-:W-:Y:S02]  /*1220*/  FFMA R5, R12, R6, R5 ;  /* 0x000000060c057223 */ /* 0x004fe40000000005 */
[----:B------:R-:W0:Y:S02]  /*1230*/  LDS.128 R12, [R3+0x20] ;  /* 0x00002000030c7984 */ /* 0x000e240000000c00 */
[----:B---3--:R-:W-:Y:S02]  /*1240*/  FFMA R5, R24, R7, R5 ;  /* 0x0000000718057223 */ /* 0x008fe40000000005 */
[----:B------:R-:W1:Y:S02]  /*1250*/  LDS R24, [R2+0x240] ;  /* 0x0002400002187984 */ /* 0x000e640000000800 */
[----:B----4-:R-:W-:Y:S02]  /*1260*/  FFMA R5, R8, R27, R5 ;  /* 0x0000001b08057223 */ /* 0x010fe40000000005 */
[----:B------:R-:W2:Y:S02]  /*1270*/  LDS R27, [R2+0x280] ;  /* 0x00028000021b7984 */ /* 0x000ea40000000800 */
[----:B-----5:R-:W-:-:S02]  /*1280*/  FFMA R5, R26, R9, R5 ;  /* 0x000000091a057223 */ /* 0x020fc40000000005 */
[----:B------:R-:W3:Y:S02]  /*1290*/  LDS R8, [R2+0x2c0] ;  /* 0x0002c00002087984 */ /* 0x000ee40000000800 */
[----:B------:R-:W-:Y:S02]  /*12a0*/  FFMA R29, R22, R10, R5 ;  /* 0x0000000a161d7223 */ /* 0x000fe40000000005 */
[----:B------:R-:W-:Y:S04]  /*12b0*/  LDS R9, [R2+0x300] ;  /* 0x0003000002097984 */ /* 0x000fe80000000800 */
[----:B------:R-:W4:Y:S01]  /*12c0*/  LDS.128 R4, [R3+0x30] ;  /* 0x0000300003047984 */ /* 0x000f220000000c00 */
[----:B------:R-:W-:-:S03]  /*12d0*/  FFMA R29, R20, R11, R29 ;  /* 0x0000000b141d7223 */ /* 0x000fc6000000001d */
[----:B------:R-:W5:Y:S04]  /*12e0*/  LDS R20, [R2+0x340] ;  /* 0x0003400002147984 */ /* 0x000f680000000800 */
[----:B------:R-:W5:Y:S04]  /*12f0*/  LDS R11, [R2+0x380] ;  /* 0x00038000020b7984 */ /* 0x000f680000000800 */
[----:B------:R-:W5:Y:S01]  /*1300*/  LDS R10, [R2+0x3c0] ;  /* 0x0003c000020a7984 */ /* 0x000f620000000800 */
[----:B0-----:R-:W-:-:S04]  /*1310*/  FFMA R25, R12, R25, R29 ;  /* 0x000000190c197223 */ /* 0x001fc8000000001d */
[----:B-1----:R-:W-:-:S04]  /*1320*/  FFMA R24, R24, R13, R25 ;  /* 0x0000000d18187223 */ /* 0x002fc80000000019 */
[----:B--2---:R-:W-:-:S04]  /*1330*/  FFMA R27, R27, R14, R24 ;  /* 0x0000000e1b1b7223 */ /* 0x004fc80000000018 */
[----:B---3--:R-:W-:-:S04]  /*1340*/  FFMA R15, R8, R15, R27 ;  /* 0x0000000f080f7223 */ /* 0x008fc8000000001b */
[----:B----4-:R-:W-:-:S04]  /*1350*/  FFMA R9, R4, R9, R15 ;  /* 0x0000000904097223 */ /* 0x010fc8000000000f */
[----:B-----5:R-:W-:-:S04]  /*1360*/  FFMA R20, R20, R5, R9 ;  /* 0x0000000514147223 */ /* 0x020fc80000000009 */
[----:B------:R-:W-:-:S04]  /*1370*/  FFMA R11, R11, R6, R20 ;  /* 0x000000060b0b7223 */ /* 0x000fc80000000014 */
[----:B------:R-:W-:Y:S01]  /*1380*/  FFMA R15, R10, R7, R11 ;  /* 0x000000070a0f7223 */ /* 0x000fe2000000000b */
[----:B------:R-:W-:Y:S06]  /*1390*/  BAR.SYNC.DEFER_BLOCKING 0x0 ;  /* 0x0000000000007b1d */ /* 0x000fec0000010000 */
.L_x_3:
[----:B------:R-:W-:Y:S05]  /*13a0*/  BRA.U UP1, `(.L_x_0) ;  /* 0x0000000101c47547 */ /* 0x000fea000b800000 */
        /* <DEDUP_REMOVED lines=21> */
[----:B------:R-:W5:Y:S04]  /*1500*/  LDS R18, [R2+0x1c0] ;  /* 0x0001c00002127984 */ /* 0x000f680000000800 */
[----:B------:R-:W-:Y:S01]  /*1510*/  LDS R19, [R2+0x200] ;  /* 0x0002000002137984 */ /* 0x000fe20000000800 */
[----:B0-----:R-:W-:-:S03]  /*1520*/  FFMA R4, R4, R13, R15 ;  /* 0x0000000d04047223 */ /* 0x001fc6000000000f */
[----:B------:R-:W-:Y:S04]  /*1530*/  LDS R20, [R2+0x240] ;  /* 0x0002400002147984 */ /* 0x000fe80000000800 */
[----:B------:R-:W0:Y:S01]  /*1540*/  LDS.128 R12, [R3+0x20] ;  /* 0x00002000030c7984 */ /* 0x000e220000000c00 */
[----:B-1----:R-:W-:-:S03]  /*1550*/  FFMA R4, R25, R5, R4 ;  /* 0x0000000519047223 */ /* 0x002fc60000000004 */
[----:B------:R-:W1:Y:S01]  /*1560*/  LDS R25, [R2+0x280] ;  /* 0x0002800002197984 */ /* 0x000e620000000800 */
[----:B--2---:R-:W-:-:S03]  /*1570*/  FFMA R27, R27, R6, R4 ;  /* 0x000000061b1b7223 */ /* 0x004fc60000000004 */
[----:B------:R-:W2:Y:S01]  /*1580*/  LDS R22, [R2+0x2c0] ;  /* 0x0002c00002167984 */ /* 0x000ea20000000800 */
[----:B---3--:R-:W-:-:S03]  /*1590*/  FFMA R29, R24, R7, R27 ;  /* 0x00000007181d7223 */ /* 0x008fc6000000001b */
[----:B------:R-:W-:Y:S04]  /*15a0*/  LDS R27, [R2+0x300] ;  /* 0x00030000021b7984 */ /* 0x000fe80000000800 */
[----:B------:R-:W3:Y:S01]  /*15b0*/  LDS.128 R4, [R3+0x30] ;  /* 0x0000300003047984 */ /* 0x000ee20000000c00 */
[----:B----4-:R-:W-:-:S03]  /*15c0*/  FFMA R29, R8, R21, R29 ;  /* 0x00000015081d7223 */ /* 0x010fc6000000001d */
[----:B------:R-:W4:Y:S04]  /*15d0*/  LDS R24, [R2+0x340] ;  /* 0x0003400002187984 */ /* 0x000f280000000800 */
[----:B------:R-:W4:Y:S01]  /*15e0*/  LDS R21, [R2+0x380] ;  /* 0x0003800002157984 */ /* 0x000f220000000800 */
[----:B-----5:R-:W-:-:S03]  /*15f0*/  FFMA R16, R16, R9, R29 ;  /* 0x0000000910107223 */ /* 0x020fc6000000001d */
[----:B------:R-:W5:Y:S01]  /*1600*/  LDS R8, [R2+0x3c0] ;  /* 0x0003c00002087984 */ /* 0x000f620000000800 */
[----:B------:R-:W-:-:S04]  /*1610*/  FFMA R23, R23, R10, R16 ;  /* 0x0000000a17177223 */ /* 0x000fc80000000010 */
[----:B------:R-:W-:-:S04]  /*1620*/  FFMA R11, R18, R11, R23 ;  /* 0x0000000b120b7223 */ /* 0x000fc80000000017 */
[----:B0-----:R-:W-:-:S04]  /*1630*/  FFMA R11, R12, R19, R11 ;  /* 0x000000130c0b7223 */ /* 0x001fc8000000000b */
[----:B------:R-:W-:-:S04]  /*1640*/  FFMA R20, R20, R13, R11 ;  /* 0x0000000d14147223 */ /* 0x000fc8000000000b */
[----:B-1----:R-:W-:-:S04]  /*1650*/  FFMA R25, R25, R14, R20 ;  /* 0x0000000e19197223 */ /* 0x002fc80000000014 */
[----:B--2---:R-:W-:-:S04]  /*1660*/  FFMA R15, R22, R15, R25 ;  /* 0x0000000f160f7223 */ /* 0x004fc80000000019 */
[----:B---3--:R-:W-:-:S04]  /*1670*/  FFMA R15, R4, R27, R15 ;  /* 0x0000001b040f7223 */ /* 0x008fc8000000000f */
[----:B----4-:R-:W-:-:S04]  /*1680*/  FFMA R24, R24, R5, R15 ;  /* 0x0000000518187223 */ /* 0x010fc8000000000f */
[----:B------:R-:W-:-:S04]  /*1690*/  FFMA R21, R21, R6, R24 ;  /* 0x0000000615157223 */ /* 0x000fc80000000018 */
[----:B-----5:R-:W-:Y:S01]  /*16a0*/  FFMA R15, R8, R7, R21 ;  /* 0x00000007080f7223 */ /* 0x020fe20000000015 */
[----:B------:R-:W-:Y:S06]  /*16b0*/  BAR.SYNC.DEFER_BLOCKING 0x0 ;  /* 0x0000000000007b1d */ /* 0x000fec0000010000 */
.L_x_0:
[----:B------:R-:W0:Y:S01]  /*16c0*/  LDC.64 R2, c[0x0][0x390] ;  /* 0x0000e400ff027b82 */ /* 0x000e220000000a00 */
[----:B------:R-:W-:-:S04]  /*16d0*/  IMAD R17, R17, UR9, R0 ;  /* 0x0000000911117c24 */ /* 0x000fc8000f8e0200 */
[----:B0-----:R-:W-:-:S05]  /*16e0*/  IMAD.WIDE R2, R17, 0x4, R2 ;  /* 0x0000000411027825 */ /* 0x001fca00078e0202 */
[----:B------:R-:W-:Y:S01]  /*16f0*/  STG.E desc[UR10][R2.64], R15 ;  /* 0x0000000f02007986 */ /* 0x000fe2000c10190a */
[----:B------:R-:W-:Y:S05]  /*1700*/  EXIT ;  /* 0x000000000000794d */ /* 0x000fea0003800000 */
.L_x_4:
[----:B------:R-:W-:-:S00]  /*1710*/  BRA `(.L_x_4) ;  /* 0xfffffffc00fc7947 */ /* 0x000fc0000383ffff */
[----:B------:R-:W-:-:S00]  /*1720*/  NOP ;  /* 0x0000000000007918 */ /* 0x000fc00000000000 */
        /* <DEDUP_REMOVED lines=13> */
.L_x_5:


//--------------------- .nv.shared._Z12matMulKernelPfS_S_ii --------------------------
	.section	.nv.shared._Z12matMulKernelPfS_S_ii,"aw",@nobits
	.sectionflags	@""
	.align	4
.nv.shared._Z12matMulKernelPfS_S_ii:
	.zero		3072


//--------------------- .nv.shared.reserved.0     --------------------------
	.section	.nv.shared.reserved.0,"aw",@nobits
	.weak		__nv_reservedSMEM_offset_0_alias
	.size		__nv_reservedSMEM_offset_0_alias, 0, 64
	.other		__nv_reservedSMEM_offset_0_alias,@"STO_CUDA_RESERVED_SHARED STV_DEFAULT"
__nv_reservedSMEM_offset_0_alias:
	.zero		0
	.zero		64


//--------------------- .nv.constant0._Z12matMulKernelPfS_S_ii --------------------------
	.section	.nv.constant0._Z12matMulKernelPfS_S_ii,"a",@progbits
	.sectionflags	@""
	.align	4
.nv.constant0._Z12matMulKernelPfS_S_ii:
	.zero		928


//--------------------- SYMBOLS --------------------------

	.type		.nv.reservedSmem.offset0,@object
	.size		.nv.reservedSmem.offset0,0x4
	.type		.nv.reservedSmem.cap,@object
	.size		.nv.reservedSmem.cap,0x4
